//
// Generated by NVIDIA NVVM Compiler
//
// Compiler Build ID: CL-36424714
// Cuda compilation tools, release 13.0, V13.0.88
// Based on NVVM 20.0.0
//

.version 9.0
.target sm_100
.address_size 64

	// .globl	_Z13gpu_laplacianPfmS_m

.visible .entry _Z13gpu_laplacianPfmS_m(
	.param .u64 .ptr .align 1 _Z13gpu_laplacianPfmS_m_param_0,
	.param .u64 _Z13gpu_laplacianPfmS_m_param_1,
	.param .u64 .ptr .align 1 _Z13gpu_laplacianPfmS_m_param_2,
	.param .u64 _Z13gpu_laplacianPfmS_m_param_3
)
{
	.reg .pred 	%p<6>;
	.reg .b32 	%r<15>;
	.reg .b32 	%f<115>;
	.reg .b64 	%rd<63>;
	.reg .b64 	%fd<19>;

	ld.param.u64 	%rd34, [_Z13gpu_laplacianPfmS_m_param_0];
	ld.param.u64 	%rd35, [_Z13gpu_laplacianPfmS_m_param_2];
	ld.param.u64 	%rd33, [_Z13gpu_laplacianPfmS_m_param_3];
	cvta.to.global.u64 	%rd1, %rd35;
	cvta.to.global.u64 	%rd2, %rd34;
	mov.u32 	%r1, %tid.x;
	setp.eq.s32 	%p1, %r1, 255;
	@%p1 bra 	$L__BB0_5;
	setp.ne.s32 	%p2, %r1, 0;
	@%p2 bra 	$L__BB0_8;
	ld.param.u64 	%rd53, [_Z13gpu_laplacianPfmS_m_param_1];
	mul.lo.s64 	%rd40, %rd53, 255;
	add.s64 	%rd3, %rd2, %rd40;
	add.s64 	%rd41, %rd2, 4;
	add.s64 	%rd4, %rd2, %rd53;
	ld.global.f32 	%f39, [%rd3];
	ld.global.f32 	%f40, [%rd2+4];
	add.f32 	%f41, %f39, %f40;
	ld.global.f32 	%f42, [%rd4];
	add.f32 	%f43, %f41, %f42;
	ld.global.f32 	%f44, [%rd2+1020];
	add.f32 	%f45, %f43, %f44;
	cvt.f64.f32 	%fd7, %f45;
	ld.global.f32 	%f46, [%rd2];
	cvt.f64.f32 	%fd8, %f46;
	fma.rn.f64 	%fd9, %fd8, 0dC010000000000000, %fd7;
	cvt.rn.f32.f64 	%f47, %fd9;
	st.global.f32 	[%rd1], %f47;
	add.s64 	%rd5, %rd41, %rd40;
	mov.b32 	%r12, 0;
	mov.b64 	%rd56, 0;
$L__BB0_3:
	ld.param.u64 	%rd54, [_Z13gpu_laplacianPfmS_m_param_1];
	add.s64 	%rd42, %rd2, %rd56;
	add.s64 	%rd43, %rd5, %rd56;
	add.s64 	%rd44, %rd42, %rd54;
	add.s64 	%rd56, %rd56, 8;
	add.s64 	%rd45, %rd56, %rd1;
	ld.global.f32 	%f48, [%rd43];
	ld.global.f32 	%f49, [%rd42+8];
	add.f32 	%f50, %f48, %f49;
	ld.global.f32 	%f51, [%rd44+4];
	add.f32 	%f52, %f50, %f51;
	ld.global.f32 	%f53, [%rd42];
	add.f32 	%f54, %f52, %f53;
	ld.global.f32 	%f55, [%rd42+4];
	mul.f32 	%f56, %f55, 0f40800000;
	sub.f32 	%f57, %f54, %f56;
	st.global.f32 	[%rd45+-4], %f57;
	ld.global.f32 	%f58, [%rd43+4];
	ld.global.f32 	%f59, [%rd42+12];
	add.f32 	%f60, %f58, %f59;
	ld.global.f32 	%f61, [%rd44+8];
	add.f32 	%f62, %f60, %f61;
	ld.global.f32 	%f63, [%rd42+4];
	add.f32 	%f64, %f62, %f63;
	ld.global.f32 	%f65, [%rd42+8];
	mul.f32 	%f66, %f65, 0f40800000;
	sub.f32 	%f67, %f64, %f66;
	st.global.f32 	[%rd45], %f67;
	add.s32 	%r12, %r12, 2;
	setp.ne.s32 	%p4, %r12, 254;
	@%p4 bra 	$L__BB0_3;
	ld.global.f32 	%f68, [%rd3+1020];
	ld.global.f32 	%f69, [%rd2];
	add.f32 	%f70, %f68, %f69;
	ld.global.f32 	%f71, [%rd4+1020];
	add.f32 	%f72, %f70, %f71;
	ld.global.f32 	%f73, [%rd2+1016];
	add.f32 	%f74, %f72, %f73;
	cvt.f64.f32 	%fd10, %f74;
	ld.global.f32 	%f75, [%rd2+1020];
	cvt.f64.f32 	%fd11, %f75;
	fma.rn.f64 	%fd12, %fd11, 0dC010000000000000, %fd10;
	cvt.rn.f32.f64 	%f76, %fd12;
	st.global.f32 	[%rd1+1020], %f76;
	bra.uni 	$L__BB0_11;
$L__BB0_5:
	ld.param.u64 	%rd51, [_Z13gpu_laplacianPfmS_m_param_1];
	mad.lo.s64 	%rd8, %rd33, 255, %rd1;
	mad.lo.s64 	%rd9, %rd51, 255, %rd2;
	mad.lo.s64 	%rd10, %rd51, 254, %rd2;
	ld.global.f32 	%f1, [%rd10];
	ld.global.f32 	%f2, [%rd9+4];
	add.f32 	%f3, %f1, %f2;
	ld.global.f32 	%f4, [%rd2];
	add.f32 	%f5, %f3, %f4;
	ld.global.f32 	%f6, [%rd9+1020];
	add.f32 	%f7, %f5, %f6;
	cvt.f64.f32 	%fd1, %f7;
	ld.global.f32 	%f8, [%rd9];
	cvt.f64.f32 	%fd2, %f8;
	fma.rn.f64 	%fd3, %fd2, 0dC010000000000000, %fd1;
	cvt.rn.f32.f64 	%f9, %fd3;
	st.global.f32 	[%rd8], %f9;
	add.s64 	%rd57, %rd8, 8;
	mov.b32 	%r13, 0;
	mov.u64 	%rd58, %rd2;
$L__BB0_6:
	ld.param.u64 	%rd52, [_Z13gpu_laplacianPfmS_m_param_1];
	mad.lo.s64 	%rd36, %rd52, 255, %rd58;
	add.s64 	%rd37, %rd58, 4;
	mad.lo.s64 	%rd38, %rd52, 254, %rd37;
	ld.global.f32 	%f10, [%rd38];
	ld.global.f32 	%f11, [%rd36+8];
	add.f32 	%f12, %f10, %f11;
	ld.global.f32 	%f13, [%rd58+4];
	add.f32 	%f14, %f12, %f13;
	ld.global.f32 	%f15, [%rd36];
	add.f32 	%f16, %f14, %f15;
	ld.global.f32 	%f17, [%rd36+4];
	mul.f32 	%f18, %f17, 0f40800000;
	sub.f32 	%f19, %f16, %f18;
	st.global.f32 	[%rd57+-4], %f19;
	add.s64 	%rd14, %rd58, 8;
	ld.global.f32 	%f20, [%rd38+4];
	ld.global.f32 	%f21, [%rd36+12];
	add.f32 	%f22, %f20, %f21;
	ld.global.f32 	%f23, [%rd58+8];
	add.f32 	%f24, %f22, %f23;
	ld.global.f32 	%f25, [%rd36+4];
	add.f32 	%f26, %f24, %f25;
	ld.global.f32 	%f27, [%rd36+8];
	mul.f32 	%f28, %f27, 0f40800000;
	sub.f32 	%f29, %f26, %f28;
	st.global.f32 	[%rd57], %f29;
	add.s32 	%r13, %r13, 2;
	add.s64 	%rd57, %rd57, 8;
	setp.ne.s32 	%p3, %r13, 254;
	mov.u64 	%rd58, %rd14;
	@%p3 bra 	$L__BB0_6;
	ld.global.f32 	%f30, [%rd10+1020];
	ld.global.f32 	%f31, [%rd9];
	add.f32 	%f32, %f30, %f31;
	ld.global.f32 	%f33, [%rd2+1020];
	add.f32 	%f34, %f32, %f33;
	ld.global.f32 	%f35, [%rd9+1016];
	add.f32 	%f36, %f34, %f35;
	cvt.f64.f32 	%fd4, %f36;
	ld.global.f32 	%f37, [%rd9+1020];
	cvt.f64.f32 	%fd5, %f37;
	fma.rn.f64 	%fd6, %fd5, 0dC010000000000000, %fd4;
	cvt.rn.f32.f64 	%f38, %fd6;
	st.global.f32 	[%rd8+1020], %f38;
	bra.uni 	$L__BB0_11;
$L__BB0_8:
	ld.param.u64 	%rd55, [_Z13gpu_laplacianPfmS_m_param_1];
	cvt.u64.u32 	%rd46, %r1;
	mad.lo.s64 	%rd16, %rd33, %rd46, %rd1;
	mul.lo.s64 	%rd47, %rd55, %rd46;
	add.s64 	%rd17, %rd2, %rd47;
	add.s32 	%r11, %r1, -1;
	cvt.u64.u32 	%rd48, %r11;
	mad.lo.s64 	%rd18, %rd55, %rd48, %rd2;
	add.s64 	%rd19, %rd17, %rd55;
	ld.global.f32 	%f77, [%rd18];
	ld.global.f32 	%f78, [%rd17+4];
	add.f32 	%f79, %f77, %f78;
	ld.global.f32 	%f80, [%rd19];
	add.f32 	%f81, %f79, %f80;
	ld.global.f32 	%f82, [%rd17+1020];
	add.f32 	%f83, %f81, %f82;
	cvt.f64.f32 	%fd13, %f83;
	ld.global.f32 	%f84, [%rd17];
	cvt.f64.f32 	%fd14, %f84;
	fma.rn.f64 	%fd15, %fd14, 0dC010000000000000, %fd13;
	cvt.rn.f32.f64 	%f85, %fd15;
	st.global.f32 	[%rd16], %f85;
	add.s64 	%rd62, %rd16, 8;
	add.s64 	%rd49, %rd47, %rd55;
	add.s64 	%rd50, %rd49, %rd2;
	add.s64 	%rd61, %rd50, 8;
	add.s64 	%rd60, %rd17, 8;
	add.s64 	%rd59, %rd18, 8;
	mov.b32 	%r14, 0;
$L__BB0_9:
	ld.global.f32 	%f86, [%rd59+-4];
	ld.global.f32 	%f87, [%rd60];
	add.f32 	%f88, %f86, %f87;
	ld.global.f32 	%f89, [%rd61+-4];
	add.f32 	%f90, %f88, %f89;
	ld.global.f32 	%f91, [%rd60+-8];
	add.f32 	%f92, %f90, %f91;
	ld.global.f32 	%f93, [%rd60+-4];
	mul.f32 	%f94, %f93, 0f40800000;
	sub.f32 	%f95, %f92, %f94;
	st.global.f32 	[%rd62+-4], %f95;
	ld.global.f32 	%f96, [%rd59];
	ld.global.f32 	%f97, [%rd60+4];
	add.f32 	%f98, %f96, %f97;
	ld.global.f32 	%f99, [%rd61];
	add.f32 	%f100, %f98, %f99;
	ld.global.f32 	%f101, [%rd60+-4];
	add.f32 	%f102, %f100, %f101;
	ld.global.f32 	%f103, [%rd60];
	mul.f32 	%f104, %f103, 0f40800000;
	sub.f32 	%f105, %f102, %f104;
	st.global.f32 	[%rd62], %f105;
	add.s32 	%r14, %r14, 2;
	add.s64 	%rd62, %rd62, 8;
	add.s64 	%rd61, %rd61, 8;
	add.s64 	%rd60, %rd60, 8;
	add.s64 	%rd59, %rd59, 8;
	setp.ne.s32 	%p5, %r14, 254;
	@%p5 bra 	$L__BB0_9;
	ld.global.f32 	%f106, [%rd18+1020];
	ld.global.f32 	%f107, [%rd17];
	add.f32 	%f108, %f106, %f107;
	ld.global.f32 	%f109, [%rd19+1020];
	add.f32 	%f110, %f108, %f109;
	ld.global.f32 	%f111, [%rd17+1016];
	add.f32 	%f112, %f110, %f111;
	cvt.f64.f32 	%fd16, %f112;
	ld.global.f32 	%f113, [%rd17+1020];
	cvt.f64.f32 	%fd17, %f113;
	fma.rn.f64 	%fd18, %fd17, 0dC010000000000000, %fd16;
	cvt.rn.f32.f64 	%f114, %fd18;
	st.global.f32 	[%rd16+1020], %f114;
$L__BB0_11:
	ret;

}


// ===== COMPILED SASS (sm_100) =====

	.target	sm_100

	.elftype	@"ET_EXEC"


//--------------------- .note.nv.tkinfo           --------------------------
	.section	.note.nv.tkinfo,"",@"SHT_NOTE"
	.sectionflags	@"SHF_NOTE_NV_TKINFO"
	.tkinfo
        /*0018*/ 	.word	0x00000002
        /*0030*/ 	.string	""
        /*0030*/ 	.string	"ptxas"
        /*0030*/ 	.string	"Cuda compilation tools, release 13.0, V13.0.88"
        /*0030*/ 	.string	"Build cuda_13.0.r13.0/compiler.36424714_0"
        /*0030*/ 	.string	"-arch sm_100 -m 64 "



//--------------------- .note.nv.cuinfo           --------------------------
	.section	.note.nv.cuinfo,"",@"SHT_NOTE"
	.sectionflags	@"SHF_NOTE_NV_CUINFO"
        /*0018*/ 	.short	0x0002
        /*001a*/ 	.short	0x0064
        /*001c*/ 	.short	0x0082
	.zero		2


//--------------------- .nv.info                  --------------------------
	.section	.nv.info,"",@"SHT_CUDA_INFO"
	.align	4


	//----- nvinfo : EIATTR_REGCOUNT
	.align		4
        /*0000*/ 	.byte	0x04, 0x2f
        /*0002*/ 	.short	(.L_1 - .L_0)
	.align		4
.L_0:
        /*0004*/ 	.word	index@(_Z13gpu_laplacianPfmS_m)
        /*0008*/ 	.word	0x00000020


	//----- nvinfo : EIATTR_FRAME_SIZE
	.align		4
.L_1:
        /*000c*/ 	.byte	0x04, 0x11
        /*000e*/ 	.short	(.L_3 - .L_2)
	.align		4
.L_2:
        /*0010*/ 	.word	index@(_Z13gpu_laplacianPfmS_m)
        /*0014*/ 	.word	0x00000000


	//----- nvinfo : EIATTR_MIN_STACK_SIZE
	.align		4
.L_3:
        /*0018*/ 	.byte	0x04, 0x12
        /*001a*/ 	.short	(.L_5 - .L_4)
	.align		4
.L_4:
        /*001c*/ 	.word	index@(_Z13gpu_laplacianPfmS_m)
        /*0020*/ 	.word	0x00000000
.L_5:


//--------------------- .nv.compat                --------------------------
	.section	.nv.compat,"",@"SHT_CUDA_COMPAT_INFO"
	.align	4
        /*0000*/ 	.byte	0x02, 0x09, 0x00, 0x00, 0x02, 0x02, 0x01, 0x00, 0x02, 0x05, 0x05, 0x00, 0x03, 0x07, 0x01, 0x01
        /*0010*/ 	.byte	0x02, 0x03, 0x00, 0x00, 0x02, 0x06, 0x01, 0x00, 0x04, 0x0b, 0x08, 0x00, 0x01, 0x00, 0x00, 0x00
        /*0020*/ 	.byte	0x00, 0x00, 0x00, 0x00


//--------------------- .nv.info._Z13gpu_laplacianPfmS_m --------------------------
	.section	.nv.info._Z13gpu_laplacianPfmS_m,"",@"SHT_CUDA_INFO"
	.sectionflags	@""
	.align	4


	//----- nvinfo : EIATTR_CUDA_API_VERSION
	.align		4
        /*0000*/ 	.byte	0x04, 0x37
        /*0002*/ 	.short	(.L_7 - .L_6)
.L_6:
        /*0004*/ 	.word	0x00000082


	//----- nvinfo : EIATTR_KPARAM_INFO
	.align		4
.L_7:
        /*0008*/ 	.byte	0x04, 0x17
        /*000a*/ 	.short	(.L_9 - .L_8)
.L_8:
        /*000c*/ 	.word	0x00000000
        /*0010*/ 	.short	0x0003
        /*0012*/ 	.short	0x0018
        /*0014*/ 	.byte	0x00, 0xf0, 0x21, 0x00


	//----- nvinfo : EIATTR_KPARAM_INFO
	.align		4
.L_9:
        /*0018*/ 	.byte	0x04, 0x17
        /*001a*/ 	.short	(.L_11 - .L_10)
.L_10:
        /*001c*/ 	.word	0x00000000
        /*0020*/ 	.short	0x0002
        /*0022*/ 	.short	0x0010
        /*0024*/ 	.byte	0x00, 0xf5, 0x21, 0x00


	//----- nvinfo : EIATTR_KPARAM_INFO
	.align		4
.L_11:
        /*0028*/ 	.byte	0x04, 0x17
        /*002a*/ 	.short	(.L_13 - .L_12)
.L_12:
        /*002c*/ 	.word	0x00000000
        /*0030*/ 	.short	0x0001
        /*0032*/ 	.short	0x0008
        /*0034*/ 	.byte	0x00, 0xf0, 0x21, 0x00


	//----- nvinfo : EIATTR_KPARAM_INFO
	.align		4
.L_13:
        /*0038*/ 	.byte	0x04, 0x17
        /*003a*/ 	.short	(.L_15 - .L_14)
.L_14:
        /*003c*/ 	.word	0x00000000
        /*0040*/ 	.short	0x0000
        /*0042*/ 	.short	0x0000
        /*0044*/ 	.byte	0x00, 0xf5, 0x21, 0x00


	//----- nvinfo : EIATTR_SPARSE_MMA_MASK
	.align		4
.L_15:
        /*0048*/ 	.byte	0x03, 0x50
        /*004a*/ 	.short	0x0000


	//----- nvinfo : EIATTR_MAXREG_COUNT
	.align		4
        /*004c*/ 	.byte	0x03, 0x1b
        /*004e*/ 	.short	0x00ff


	//----- nvinfo : EIATTR_MERCURY_ISA_VERSION
	.align		4
        /*0050*/ 	.byte	0x03, 0x5f
        /*0052*/ 	.short	0x0101


	//----- nvinfo : EIATTR_VRC_CTA_INIT_COUNT
	.align		4
        /*0054*/ 	.byte	0x02, 0x4a
	.zero		1
	.zero		1


	//----- nvinfo : EIATTR_EXIT_INSTR_OFFSETS
	.align		4
        /*0058*/ 	.byte	0x04, 0x1c
        /*005a*/ 	.short	(.L_17 - .L_16)


	//   ....[0]....
.L_16:
        /*005c*/ 	.word	0x00000f10


	//   ....[1]....
        /*0060*/ 	.word	0x00001ff0


	//   ....[2]....
        /*0064*/ 	.word	0x00002e60


	//----- nvinfo : EIATTR_CRS_STACK_SIZE
	.align		4
.L_17:
        /*0068*/ 	.byte	0x04, 0x1e
        /*006a*/ 	.short	(.L_19 - .L_18)
.L_18:
        /*006c*/ 	.word	0x00000000


	//----- nvinfo : EIATTR_CBANK_PARAM_SIZE
	.align		4
.L_19:
        /*0070*/ 	.byte	0x03, 0x19
        /*0072*/ 	.short	0x0020


	//----- nvinfo : EIATTR_PARAM_CBANK
	.align		4
        /*0074*/ 	.byte	0x04, 0x0a
        /*0076*/ 	.short	(.L_21 - .L_20)
	.align		4
.L_20:
        /*0078*/ 	.word	index@(.nv.constant0._Z13gpu_laplacianPfmS_m)
        /*007c*/ 	.short	0x0380
        /*007e*/ 	.short	0x0020


	//----- nvinfo : EIATTR_SW_WAR
	.align		4
.L_21:
        /*0080*/ 	.byte	0x04, 0x36
        /*0082*/ 	.short	(.L_23 - .L_22)
.L_22:
        /*0084*/ 	.word	0x00000008
.L_23:


//--------------------- .nv.callgraph             --------------------------
	.section	.nv.callgraph,"",@"SHT_CUDA_CALLGRAPH"
	.align	4
	.sectionentsize	8
	.align		4
        /*0000*/ 	.word	0x00000000
	.align		4
        /*0004*/ 	.word	0xffffffff
	.align		4
        /*0008*/ 	.word	0x00000000
	.align		4
        /*000c*/ 	.word	0xfffffffe
	.align		4
        /*0010*/ 	.word	0x00000000
	.align		4
        /*0014*/ 	.word	0xfffffffd
	.align		4
        /*0018*/ 	.word	0x00000000
	.align		4
        /*001c*/ 	.word	0xfffffffc


//--------------------- .text._Z13gpu_laplacianPfmS_m --------------------------
	.section	.text._Z13gpu_laplacianPfmS_m,"ax",@progbits
	.align	128
        .global         _Z13gpu_laplacianPfmS_m
        .type           _Z13gpu_laplacianPfmS_m,@function
        .size           _Z13gpu_laplacianPfmS_m,(.L_x_6 - _Z13gpu_laplacianPfmS_m)
        .other          _Z13gpu_laplacianPfmS_m,@"STO_CUDA_ENTRY STV_DEFAULT"
_Z13gpu_laplacianPfmS_m:
.text._Z13gpu_laplacianPfmS_m:
[----:B------:R-:W-:Y:S01]  /*0000*/  LDC R1, c[0x0][0x37c] ;  /* 0x0000df00ff017b82 */ /* 0x000fe20000000800 */
[----:B------:R-:W0:Y:S01]  /*0010*/  S2R R8, SR_TID.X ;  /* 0x0000000000087919 */ /* 0x000e220000002100 */
[----:B------:R-:W1:Y:S01]  /*0020*/  LDCU.64 UR10, c[0x0][0x358] ;  /* 0x00006b00ff0a77ac */ /* 0x000e620008000a00 */
[----:B0-----:R-:W-:-:S13]  /*0030*/  ISETP.NE.AND P0, PT, R8, 0xff, PT ;  /* 0x000000ff0800780c */ /* 0x001fda0003f05270 */
[----:B-1----:R-:W-:Y:S05]  /*0040*/  @!P0 BRA `(.L_x_0) ;  /* 0x0000001c00ec8947 */ /* 0x002fea0003800000 */
[----:B------:R-:W-:-:S13]  /*0050*/  ISETP.NE.AND P0, PT, R8, RZ, PT ;  /* 0x000000ff0800720c */ /* 0x000fda0003f05270 */
[----:B------:R-:W-:Y:S05]  /*0060*/  @P0 BRA `(.L_x_1) ;  /* 0x0000000c00ac0947 */ /* 0x000fea0003800000 */
[----:B------:R-:W0:Y:S01]  /*0070*/  LDCU.64 UR4, c[0x0][0x380] ;  /* 0x00007000ff0477ac */ /* 0x000e220008000a00 */
[----:B------:R-:W1:Y:S01]  /*0080*/  LDC.64 R4, c[0x0][0x380] ;  /* 0x0000e000ff047b82 */ /* 0x000e620000000a00 */
[----:B------:R-:W0:Y:S01]  /*0090*/  LDCU.128 UR12, c[0x0][0x380] ;  /* 0x00007000ff0c77ac */ /* 0x000e220008000c00 */
[----:B------:R-:W2:Y:S01]  /*00a0*/  LDCU.64 UR22, c[0x0][0x390] ;  /* 0x00007200ff1677ac */ /* 0x000ea20008000a00 */
[----:B0-----:R-:W-:Y:S02]  /*00b0*/  UIMAD.WIDE.U32 UR4, UR14, 0xff, UR4 ;  /* 0x000000ff0e0478a5 */ /* 0x001fe4000f8e0004 */
[----:B------:R-:W-:Y:S01]  /*00c0*/  UIMAD UR8, UR15, 0xff, URZ ;  /* 0x000000ff0f0878a4 */ /* 0x000fe2000f8e02ff */
[----:B-1----:R-:W3:Y:S01]  /*00d0*/  LDG.E R3, desc[UR10][R4.64+0x4] ;  /* 0x0000040a04037981 */ /* 0x002ee2000c1e1900 */
[----:B------:R-:W-:Y:S02]  /*00e0*/  UIADD3 UR7, UP0, UPT, UR14, UR12, URZ ;  /* 0x0000000c0e077290 */ /* 0x000fe4000ff1e0ff */
[----:B------:R-:W-:Y:S01]  /*00f0*/  UIADD3 UR6, UPT, UPT, UR5, UR8, URZ ;  /* 0x0000000805067290 */ /* 0x000fe2000fffe0ff */
[----:B------:R-:W-:Y:S01]  /*0100*/  MOV R6, UR4 ;  /* 0x0000000400067c02 */ /* 0x000fe20008000f00 */
[----:B------:R-:W-:Y:S01]  /*0110*/  UIADD3.X UR4, UPT, UPT, UR15, UR13, URZ, UP0, !UPT ;  /* 0x0000000d0f047290 */ /* 0x000fe200087fe4ff */
[----:B------:R-:W-:Y:S01]  /*0120*/  MOV R7, UR5 ;  /* 0x0000000500077c02 */ /* 0x000fe20008000f00 */
[----:B------:R-:W4:Y:S01]  /*0130*/  LDG.E R15, desc[UR10][R4.64+0x3fc] ;  /* 0x0003fc0a040f7981 */ /* 0x000f22000c1e1900 */
[----:B------:R-:W-:-:S02]  /*0140*/  MOV R8, UR7 ;  /* 0x0000000700087c02 */ /* 0x000fc40008000f00 */
[----:B------:R-:W-:Y:S01]  /*0150*/  MOV R7, UR6 ;  /* 0x0000000600077c02 */ /* 0x000fe20008000f00 */
[----:B------:R-:W5:Y:S01]  /*0160*/  LDG.E R16, desc[UR10][R4.64] ;  /* 0x0000000a04107981 */ /* 0x000f62000c1e1900 */
[----:B------:R-:W-:-:S03]  /*0170*/  MOV R9, UR4 ;  /* 0x0000000400097c02 */ /* 0x000fc60008000f00 */
[----:B------:R-:W3:Y:S04]  /*0180*/  LDG.E R0, desc[UR10][R6.64] ;  /* 0x0000000a06007981 */ /* 0x000ee8000c1e1900 */
[----:B------:R-:W2:Y:S01]  /*0190*/  LDG.E R11, desc[UR10][R8.64] ;  /* 0x0000000a080b7981 */ /* 0x000ea2000c1e1900 */
[----:B------:R-:W-:-:S04]  /*01a0*/  UIADD3 UR6, UP0, UPT, UR12, 0x4, URZ ;  /* 0x000000040c067890 */ /* 0x000fc8000ff1e0ff */
[----:B------:R-:W-:-:S04]  /*01b0*/  UIADD3.X UR7, UPT, UPT, URZ, UR13, URZ, UP0, !UPT ;  /* 0x0000000dff077290 */ /* 0x000fc800087fe4ff */
[----:B------:R-:W-:-:S04]  /*01c0*/  UIMAD.WIDE.U32 UR6, UR14, 0xff, UR6 ;  /* 0x000000ff0e0678a5 */ /* 0x000fc8000f8e0006 */
[----:B------:R-:W-:Y:S01]  /*01d0*/  UIADD3 UR5, UPT, UPT, UR8, UR7, URZ ;  /* 0x0000000708057290 */ /* 0x000fe2000fffe0ff */
[----:B---3--:R-:W-:-:S04]  /*01e0*/  FADD R0, R0, R3 ;  /* 0x0000000300007221 */ /* 0x008fc80000000000 */
[----:B--2---:R-:W-:-:S04]  /*01f0*/  FADD R0, R0, R11 ;  /* 0x0000000b00007221 */ /* 0x004fc80000000000 */
[----:B----4-:R-:W-:Y:S01]  /*0200*/  FADD R0, R0, R15 ;  /* 0x0000000f00007221 */ /* 0x010fe20000000000 */
[----:B-----5:R-:W-:Y:S08]  /*0210*/  F2F.F64.F32 R12, R16 ;  /* 0x00000010000c7310 */ /* 0x020ff00000201800 */
[----:B------:R-:W0:Y:S01]  /*0220*/  F2F.F64.F32 R10, R0 ;  /* 0x00000000000a7310 */ /* 0x000e220000201800 */
[----:B------:R-:W1:Y:S08]  /*0230*/  LDC.64 R2, c[0x0][0x390] ;  /* 0x0000e400ff027b82 */ /* 0x000e700000000a00 */
[----:B------:R-:W2:Y:S01]  /*0240*/  LDC.64 R14, c[0x0][0x380] ;  /* 0x0000e000ff0e7b82 */ /* 0x000ea20000000a00 */
[----:B0-----:R-:W-:-:S06]  /*0250*/  DFMA R12, R12, -4, R10 ;  /* 0xc01000000c0c782b */ /* 0x001fcc000000000a */
[----:B------:R-:W1:Y:S01]  /*0260*/  F2F.F32.F64 R17, R12 ;  /* 0x0000000c00117310 */ /* 0x000e620000301000 */
[----:B------:R-:W-:Y:S02]  /*0270*/  MOV R11, UR7 ;  /* 0x00000007000b7c02 */ /* 0x000fe40008000f00 */
[----:B------:R-:W-:Y:S02]  /*0280*/  MOV R10, UR6 ;  /* 0x00000006000a7c02 */ /* 0x000fe40008000f00 */
[----:B------:R-:W-:Y:S01]  /*0290*/  MOV R11, UR5 ;  /* 0x00000005000b7c02 */ /* 0x000fe20008000f00 */
[----:B-1----:R0:W-:Y:S04]  /*02a0*/  STG.E desc[UR10][R2.64], R17 ;  /* 0x0000001102007986 */ /* 0x0021e8000c10190a */
[----:B------:R-:W3:Y:S04]  /*02b0*/  LDG.E R0, desc[UR10][R10.64] ;  /* 0x0000000a0a007981 */ /* 0x000ee8000c1e1900 */
[----:B------:R-:W3:Y:S04]  /*02c0*/  LDG.E R19, desc[UR10][R4.64+0x8] ;  /* 0x0000080a04137981 */ /* 0x000ee8000c1e1900 */
[----:B------:R-:W4:Y:S04]  /*02d0*/  LDG.E R21, desc[UR10][R8.64+0x4] ;  /* 0x0000040a08157981 */ /* 0x000f28000c1e1900 */
[----:B--2---:R-:W2:Y:S04]  /*02e0*/  LDG.E R15, desc[UR10][R14.64] ;  /* 0x0000000a0e0f7981 */ /* 0x004ea8000c1e1900 */
[----:B------:R-:W5:Y:S01]  /*02f0*/  LDG.E R23, desc[UR10][R4.64+0x4] ;  /* 0x0000040a04177981 */ /* 0x000f62000c1e1900 */
[----:B------:R-:W1:Y:S01]  /*0300*/  LDC.64 R12, c[0x0][0x390] ;  /* 0x0000e400ff0c7b82 */ /* 0x000e620000000a00 */
[----:B---3--:R-:W-:-:S04]  /*0310*/  FADD R0, R0, R19 ;  /* 0x0000001300007221 */ /* 0x008fc80000000000 */
[----:B----4-:R-:W-:-:S04]  /*0320*/  FADD R0, R0, R21 ;  /* 0x0000001500007221 */ /* 0x010fc80000000000 */
[----:B--2---:R-:W-:-:S04]  /*0330*/  FADD R0, R0, R15 ;  /* 0x0000000f00007221 */ /* 0x004fc80000000000 */
[----:B-----5:R-:W-:-:S05]  /*0340*/  FFMA R23, R23, -4, R0 ;  /* 0xc080000017177823 */ /* 0x020fca0000000000 */
[----:B-1----:R1:W-:Y:S04]  /*0350*/  STG.E desc[UR10][R12.64+0x4], R23 ;  /* 0x000004170c007986 */ /* 0x0023e8000c10190a */
[----:B------:R-:W2:Y:S04]  /*0360*/  LDG.E R10, desc[UR10][R10.64+0x4] ;  /* 0x0000040a0a0a7981 */ /* 0x000ea8000c1e1900 */
[----:B0-----:R-:W2:Y:S04]  /*0370*/  LDG.E R17, desc[UR10][R4.64+0xc] ;  /* 0x00000c0a04117981 */ /* 0x001ea8000c1e1900 */
[----:B------:R-:W3:Y:S04]  /*0380*/  LDG.E R0, desc[UR10][R8.64+0x8] ;  /* 0x0000080a08007981 */ /* 0x000ee8000c1e1900 */
[----:B------:R-:W4:Y:S04]  /*0390*/  LDG.E R15, desc[UR10][R4.64+0x4] ;  /* 0x0000040a040f7981 */ /* 0x000f28000c1e1900 */
[----:B------:R-:W5:Y:S01]  /*03a0*/  LDG.E R19, desc[UR10][R4.64+0x8] ;  /* 0x0000080a04137981 */ /* 0x000f62000c1e1900 */
[----:B------:R-:W-:Y:S01]  /*03b0*/  UMOV UR9, 0x8 ;  /* 0x0000000800097882 */ /* 0x000fe20000000000 */
[----:B------:R-:W-:Y:S01]  /*03c0*/  UMOV UR4, URZ ;  /* 0x000000ff00047c82 */ /* 0x000fe20008000000 */
[----:B------:R-:W-:Y:S01]  /*03d0*/  UMOV UR8, 0x2 ;  /* 0x0000000200087882 */ /* 0x000fe20000000000 */
[----:B--2---:R-:W-:-:S04]  /*03e0*/  FADD R17, R10, R17 ;  /* 0x000000110a117221 */ /* 0x004fc80000000000 */
[----:B---3--:R-:W-:-:S04]  /*03f0*/  FADD R0, R17, R0 ;  /* 0x0000000011007221 */ /* 0x008fc80000000000 */
[----:B----4-:R-:W-:-:S04]  /*0400*/  FADD R0, R0, R15 ;  /* 0x0000000f00007221 */ /* 0x010fc80000000000 */
[----:B-----5:R-:W-:-:S05]  /*0410*/  FFMA R19, R19, -4, R0 ;  /* 0xc080000013137823 */ /* 0x020fca0000000000 */
[----:B------:R1:W-:Y:S02]  /*0420*/  STG.E desc[UR10][R12.64+0x8], R19 ;  /* 0x000008130c007986 */ /* 0x0003e4000c10190a */
.L_x_2:
[----:B------:R-:W-:Y:S02]  /*0430*/  UIADD3 UR16, UP0, UPT, UR9, UR12, URZ ;  /* 0x0000000c09107290 */ /* 0x000fe4000ff1e0ff */
[----:B------:R-:W-:Y:S02]  /*0440*/  UIADD3 UR18, UP1, UPT, UR9, UR6, URZ ;  /* 0x0000000609127290 */ /* 0x000fe4000ff3e0ff */
[----:B------:R-:W-:Y:S02]  /*0450*/  UIADD3.X UR17, UPT, UPT, UR4, UR13, URZ, UP0, !UPT ;  /* 0x0000000d04117290 */ /* 0x000fe400087fe4ff */
[----:B------:R-:W-:Y:S01]  /*0460*/  UIADD3.X UR19, UPT, UPT, UR4, UR5, URZ, UP1, !UPT ;  /* 0x0000000504137290 */ /* 0x000fe20008ffe4ff */
[----:B------:R-:W-:Y:S01]  /*0470*/  MOV R14, UR16 ;  /* 0x00000010000e7c02 */ /* 0x000fe20008000f00 */
[----:B------:R-:W-:Y:S01]  /*0480*/  UIADD3 UR20, UP0, UPT, UR16, UR14, URZ ;  /* 0x0000000e10147290 */ /* 0x000fe2000ff1e0ff */
[----:B------:R-:W-:Y:S02]  /*0490*/  MOV R16, UR18 ;  /* 0x0000001200107c02 */ /* 0x000fe40008000f00 */
[----:B------:R-:W-:Y:S01]  /*04a0*/  MOV R15, UR17 ;  /* 0x00000011000f7c02 */ /* 0x000fe20008000f00 */
[----:B------:R-:W-:Y:S01]  /*04b0*/  UIADD3.X UR16, UPT, UPT, UR17, UR15, URZ, UP0, !UPT ;  /* 0x0000000f11107290 */ /* 0x000fe200087fe4ff */
[----:B------:R-:W-:-:S02]  /*04c0*/  MOV R17, UR19 ;  /* 0x0000001300117c02 */ /* 0x000fc40008000f00 */
[----:B-1----:R-:W-:Y:S01]  /*04d0*/  MOV R12, UR20 ;  /* 0x00000014000c7c02 */ /* 0x002fe20008000f00 */
[----:B0-----:R-:W2:Y:S02]  /*04e0*/  LDG.E R11, desc[UR10][R14.64+0x8] ;  /* 0x0000080a0e0b7981 */ /* 0x001ea4000c1e1900 */
[----:B------:R-:W-:Y:S02]  /*04f0*/  MOV R13, UR16 ;  /* 0x00000010000d7c02 */ /* 0x000fe40008000f00 */
[----:B------:R-:W2:Y:S04]  /*0500*/  LDG.E R0, desc[UR10][R16.64] ;  /* 0x0000000a10007981 */ /* 0x000ea8000c1e1900 */
[----:B------:R-:W3:Y:S04]  /*0510*/  LDG.E R19, desc[UR10][R12.64+0x4] ;  /* 0x0000040a0c137981 */ /* 0x000ee8000c1e1900 */
[----:B------:R-:W4:Y:S04]  /*0520*/  LDG.E R21, desc[UR10][R14.64] ;  /* 0x0000000a0e157981 */ /* 0x000f28000c1e1900 */
[----:B------:R-:W5:Y:S01]  /*0530*/  LDG.E R23, desc[UR10][R14.64+0x4] ;  /* 0x0000040a0e177981 */ /* 0x000f62000c1e1900 */
[----:B------:R-:W-:-:S04]  /*0540*/  UIADD3 UR16, UP0, UPT, UR9, UR22, URZ ;  /* 0x0000001609107290 */ /* 0x000fc8000ff1e0ff */
[----:B------:R-:W-:Y:S02]  /*0550*/  UIADD3.X UR17, UPT, UPT, UR4, UR23, URZ, UP0, !UPT ;  /* 0x0000001704117290 */ /* 0x000fe400087fe4ff */
[----:B------:R-:W-:Y:S01]  /*0560*/  MOV R10, UR16 ;  /* 0x00000010000a7c02 */ /* 0x000fe20008000f00 */
[----:B--2---:R-:W-:-:S04]  /*0570*/  FADD R0, R0, R11 ;  /* 0x0000000b00007221 */ /* 0x004fc80000000000 */
[----:B---3--:R-:W-:-:S04]  /*0580*/  FADD R0, R0, R19 ;  /* 0x0000001300007221 */ /* 0x008fc80000000000 */
[----:B----4-:R-:W-:Y:S01]  /*0590*/  FADD R0, R0, R21 ;  /* 0x0000001500007221 */ /* 0x010fe20000000000 */
[----:B------:R-:W-:-:S03]  /*05a0*/  MOV R11, UR17 ;  /* 0x00000011000b7c02 */ /* 0x000fc60008000f00 */
[----:B-----5:R-:W-:-:S05]  /*05b0*/  FFMA R23, R23, -4, R0 ;  /* 0xc080000017177823 */ /* 0x020fca0000000000 */
[----:B------:R0:W-:Y:S04]  /*05c0*/  STG.E desc[UR10][R10.64+0x4], R23 ;  /* 0x000004170a007986 */ /* 0x0001e8000c10190a */
[----:B------:R-:W2:Y:S04]  /*05d0*/  LDG.E R0, desc[UR10][R16.64+0x4] ;  /* 0x0000040a10007981 */ /* 0x000ea8000c1e1900 */
[----:B------:R-:W2:Y:S04]  /*05e0*/  LDG.E R19, desc[UR10][R14.64+0xc] ;  /* 0x00000c0a0e137981 */ /* 0x000ea8000c1e1900 */
[----:B------:R-:W3:Y:S04]  /*05f0*/  LDG.E R21, desc[UR10][R12.64+0x8] ;  /* 0x0000080a0c157981 */ /* 0x000ee8000c1e1900 */
[----:B------:R-:W4:Y:S04]  /*0600*/  LDG.E R25, desc[UR10][R14.64+0x4] ;  /* 0x0000040a0e197981 */ /* 0x000f28000c1e1900 */
[----:B------:R-:W5:Y:S01]  /*0610*/  LDG.E R27, desc[UR10][R14.64+0x8] ;  /* 0x0000080a0e1b7981 */ /* 0x000f62000c1e1900 */
[----:B--2---:R-:W-:-:S04]  /*0620*/  FADD R0, R0, R19 ;  /* 0x0000001300007221 */ /* 0x004fc80000000000 */
[----:B---3--:R-:W-:-:S04]  /*0630*/  FADD R0, R0, R21 ;  /* 0x0000001500007221 */ /* 0x008fc80000000000 */
[----:B----4-:R-:W-:-:S04]  /*0640*/  FADD R0, R0, R25 ;  /* 0x0000001900007221 */ /* 0x010fc80000000000 */
[----:B-----5:R-:W-:-:S05]  /*0650*/  FFMA R27, R27, -4, R0 ;  /* 0xc08000001b1b7823 */ /* 0x020fca0000000000 */
[----:B------:R1:W-:Y:S04]  /*0660*/  STG.E desc[UR10][R10.64+0x8], R27 ;  /* 0x0000081b0a007986 */ /* 0x0003e8000c10190a */
[----:B------:R-:W2:Y:S04]  /*0670*/  LDG.E R0, desc[UR10][R16.64+0x8] ;  /* 0x0000080a10007981 */ /* 0x000ea8000c1e1900 */
[----:B------:R-:W2:Y:S04]  /*0680*/  LDG.E R19, desc[UR10][R14.64+0x10] ;  /* 0x0000100a0e137981 */ /* 0x000ea8000c1e1900 */
[----:B------:R-:W3:Y:S04]  /*0690*/  LDG.E R21, desc[UR10][R12.64+0xc] ;  /* 0x00000c0a0c157981 */ /* 0x000ee8000c1e1900 */
[----:B0-----:R-:W4:Y:S04]  /*06a0*/  LDG.E R23, desc[UR10][R14.64+0x8] ;  /* 0x0000080a0e177981 */ /* 0x001f28000c1e1900 */
        /* <DEDUP_REMOVED lines=9> */
[----:B------:R-:W4:Y:S04]  /*0740*/  LDG.E R23, desc[UR10][R14.64+0xc] ;  /* 0x00000c0a0e177981 */ /* 0x000f28000c1e1900 */
[----:B-1----:R-:W5:Y:S01]  /*0750*/  LDG.E R27, desc[UR10][R14.64+0x10] ;  /* 0x0000100a0e1b7981 */ /* 0x002f62000c1e1900 */
        /* <DEDUP_REMOVED lines=9> */
[----:B0-----:R-:W5:Y:S01]  /*07f0*/  LDG.E R25, desc[UR10][R14.64+0x14] ;  /* 0x0000140a0e197981 */ /* 0x001f62000c1e1900 */
        /* <DEDUP_REMOVED lines=90> */
[----:B------:R-:W-:-:S02]  /*0da0*/  UIADD3 UR9, UP0, UPT, UR9, 0x38, URZ ;  /* 0x0000003809097890 */ /* 0x000fc4000ff1e0ff */
[----:B------:R-:W-:Y:S02]  /*0db0*/  UIADD3 UR8, UPT, UPT, UR8, 0xe, URZ ;  /* 0x0000000e08087890 */ /* 0x000fe4000fffe0ff */
[----:B------:R-:W-:Y:S02]  /*0dc0*/  UIADD3.X UR4, UPT, UPT, URZ, UR4, URZ, UP0, !UPT ;  /* 0x00000004ff047290 */ /* 0x000fe400087fe4ff */
[----:B------:R-:W-:Y:S01]  /*0dd0*/  UISETP.NE.AND UP0, UPT, UR8, 0xfe, UPT ;  /* 0x000000fe0800788c */ /* 0x000fe2000bf05270 */
[----:B--2---:R-:W-:-:S04]  /*0de0*/  FADD R0, R0, R19 ;  /* 0x0000001300007221 */ /* 0x004fc80000000000 */
[----:B---3--:R-:W-:-:S04]  /*0df0*/  FADD R0, R0, R21 ;  /* 0x0000001500007221 */ /* 0x008fc80000000000 */
[----:B----4-:R-:W-:-:S04]  /*0e00*/  FADD R0, R0, R23 ;  /* 0x0000001700007221 */ /* 0x010fc80000000000 */
[----:B-----5:R-:W-:-:S05]  /*0e10*/  FFMA R27, R27, -4, R0 ;  /* 0xc08000001b1b7823 */ /* 0x020fca0000000000 */
[----:B------:R0:W-:Y:S01]  /*0e20*/  STG.E desc[UR10][R10.64+0x38], R27 ;  /* 0x0000381b0a007986 */ /* 0x0001e2000c10190a */
[----:B------:R-:W-:Y:S05]  /*0e30*/  BRA.U UP0, `(.L_x_2) ;  /* 0xfffffff5007c7547 */ /* 0x000fea000b83ffff */
[----:B------:R-:W2:Y:S04]  /*0e40*/  LDG.E R6, desc[UR10][R6.64+0x3fc] ;  /* 0x0003fc0a06067981 */ /* 0x000ea8000c1e1900 */
[----:B0-----:R-:W2:Y:S04]  /*0e50*/  LDG.E R11, desc[UR10][R4.64] ;  /* 0x0000000a040b7981 */ /* 0x001ea8000c1e1900 */
[----:B------:R-:W3:Y:S04]  /*0e60*/  LDG.E R8, desc[UR10][R8.64+0x3fc] ;  /* 0x0003fc0a08087981 */ /* 0x000ee8000c1e1900 */
[----:B------:R-:W4:Y:S04]  /*0e70*/  LDG.E R0, desc[UR10][R4.64+0x3f8] ;  /* 0x0003f80a04007981 */ /* 0x000f28000c1e1900 */
[----:B------:R-:W5:Y:S01]  /*0e80*/  LDG.E R12, desc[UR10][R4.64+0x3fc] ;  /* 0x0003fc0a040c7981 */ /* 0x000f62000c1e1900 */
[----:B--2---:R-:W-:-:S04]  /*0e90*/  FADD R11, R6, R11 ;  /* 0x0000000b060b7221 */ /* 0x004fc80000000000 */
[----:B---3--:R-:W-:-:S04]  /*0ea0*/  FADD R11, R11, R8 ;  /* 0x000000080b0b7221 */ /* 0x008fc80000000000 */
[----:B----4-:R-:W-:Y:S01]  /*0eb0*/  FADD R0, R11, R0 ;  /* 0x000000000b007221 */ /* 0x010fe20000000000 */
[----:B-----5:R-:W-:Y:S08]  /*0ec0*/  F2F.F64.F32 R12, R12 ;  /* 0x0000000c000c7310 */ /* 0x020ff00000201800 */
[----:B------:R-:W0:Y:S02]  /*0ed0*/  F2F.F64.F32 R10, R0 ;  /* 0x00000000000a7310 */ /* 0x000e240000201800 */
[----:B0-----:R-:W-:-:S10]  /*0ee0*/  DFMA R10, R12, -4, R10 ;  /* 0xc01000000c0a782b */ /* 0x001fd4000000000a */
[----:B------:R-:W0:Y:S02]  /*0ef0*/  F2F.F32.F64 R11, R10 ;  /* 0x0000000a000b7310 */ /* 0x000e240000301000 */
[----:B0-----:R-:W-:Y:S01]  /*0f00*/  STG.E desc[UR10][R2.64+0x3fc], R11 ;  /* 0x0003fc0b02007986 */ /* 0x001fe2000c10190a */
[----:B------:R-:W-:Y:S05]  /*0f10*/  EXIT ;  /* 0x000000000000794d */ /* 0x000fea0003800000 */
.L_x_1:
[----:B------:R-:W0:Y:S01]  /*0f20*/  LDC.64 R6, c[0x0][0x380] ;  /* 0x0000e000ff067b82 */ /* 0x000e220000000a00 */
[----:B------:R-:W1:Y:S01]  /*0f30*/  LDCU.128 UR12, c[0x0][0x380] ;  /* 0x00007000ff0c77ac */ /* 0x000e620008000c00 */
[C---:B------:R-:W-:Y:S01]  /*0f40*/  IADD3 R3, PT, PT, R8.reuse, -0x1, RZ ;  /* 0xffffffff08037810 */ /* 0x040fe20007ffe0ff */
[----:B------:R-:W2:Y:S05]  /*0f50*/  LDCU.64 UR4, c[0x0][0x398] ;  /* 0x00007300ff0477ac */ /* 0x000eaa0008000a00 */
[----:B------:R-:W2:Y:S01]  /*0f60*/  LDC.64 R18, c[0x0][0x390] ;  /* 0x0000e400ff127b82 */ /* 0x000ea20000000a00 */
[C---:B-1----:R-:W-:Y:S02]  /*0f70*/  IMAD R11, R8.reuse, UR15, RZ ;  /* 0x0000000f080b7c24 */ /* 0x042fe4000f8e02ff */
[----:B0-----:R-:W-:-:S04]  /*0f80*/  IMAD.WIDE.U32 R4, R8, UR14, R6 ;  /* 0x0000000e08047c25 */ /* 0x001fc8000f8e0006 */
[----:B------:R-:W-:Y:S01]  /*0f90*/  IMAD.WIDE.U32 R6, R3, UR14, R6 ;  /* 0x0000000e03067c25 */ /* 0x000fe2000f8e0006 */
[----:B------:R-:W-:Y:S02]  /*0fa0*/  IADD3 R5, PT, PT, R5, R11, RZ ;  /* 0x0000000b05057210 */ /* 0x000fe40007ffe0ff */
[----:B------:R-:W-:Y:S01]  /*0fb0*/  IADD3 R2, P0, PT, R4, UR14, RZ ;  /* 0x0000000e04027c10 */ /* 0x000fe2000ff1e0ff */
[----:B------:R-:W-:Y:S02]  /*0fc0*/  IMAD R7, R3, UR15, R7 ;  /* 0x0000000f03077c24 */ /* 0x000fe4000f8e0207 */
[----:B------:R-:W3:Y:S01]  /*0fd0*/  LDG.E R9, desc[UR10][R4.64+0x4] ;  /* 0x0000040a04097981 */ /* 0x000ee2000c1e1900 */
[----:B------:R-:W-:-:S03]  /*0fe0*/  IADD3.X R3, PT, PT, R5, UR15, RZ, P0, !PT ;  /* 0x0000000f05037c10 */ /* 0x000fc600087fe4ff */
[----:B------:R-:W3:Y:S04]  /*0ff0*/  LDG.E R0, desc[UR10][R6.64] ;  /* 0x0000000a06007981 */ /* 0x000ee8000c1e1900 */
[----:B------:R-:W4:Y:S04]  /*1000*/  LDG.E R15, desc[UR10][R2.64] ;  /* 0x0000000a020f7981 */ /* 0x000f28000c1e1900 */
[----:B------:R-:W5:Y:S04]  /*1010*/  LDG.E R17, desc[UR10][R4.64+0x3fc] ;  /* 0x0003fc0a04117981 */ /* 0x000f68000c1e1900 */
[----:B------:R-:W2:Y:S01]  /*1020*/  LDG.E R10, desc[UR10][R4.64] ;  /* 0x0000000a040a7981 */ /* 0x000ea2000c1e1900 */
[----:B---3--:R-:W-:-:S04]  /*1030*/  FADD R0, R0, R9 ;  /* 0x0000000900007221 */ /* 0x008fc80000000000 */
[----:B----4-:R-:W-:-:S04]  /*1040*/  FADD R0, R0, R15 ;  /* 0x0000000f00007221 */ /* 0x010fc80000000000 */
[----:B-----5:R-:W-:Y:S02]  /*1050*/  FADD R0, R0, R17 ;  /* 0x0000001100007221 */ /* 0x020fe40000000000 */
[----:B------:R-:W0:Y:S01]  /*1060*/  LDC.64 R16, c[0x0][0x388] ;  /* 0x0000e200ff107b82 */ /* 0x000e220000000a00 */
[----:B--2---:R-:W-:Y:S08]  /*1070*/  F2F.F64.F32 R12, R10 ;  /* 0x0000000a000c7310 */ /* 0x004ff00000201800 */
[----:B------:R-:W1:Y:S02]  /*1080*/  F2F.F64.F32 R14, R0 ;  /* 0x00000000000e7310 */ /* 0x000e640000201800 */
[----:B-1----:R-:W-:Y:S01]  /*1090*/  DFMA R14, R12, -4, R14 ;  /* 0xc01000000c0e782b */ /* 0x002fe2000000000e */
[----:B0-----:R-:W-:-:S04]  /*10a0*/  IMAD.WIDE.U32 R16, R8, UR14, R16 ;  /* 0x0000000e08107c25 */ /* 0x001fc8000f8e0010 */
[----:B------:R-:W-:-:S05]  /*10b0*/  IMAD.WIDE.U32 R12, R8, UR4, R18 ;  /* 0x00000004080c7c25 */ /* 0x000fca000f8e0012 */
[----:B------:R-:W0:Y:S01]  /*10c0*/  F2F.F32.F64 R15, R14 ;  /* 0x0000000e000f7310 */ /* 0x000e220000301000 */
[----:B------:R-:W-:Y:S01]  /*10d0*/  IMAD R9, R8, UR5, R13 ;  /* 0x0000000508097c24 */ /* 0x000fe2000f8e020d */
[----:B------:R-:W-:Y:S02]  /*10e0*/  MOV R8, R12 ;  /* 0x0000000c00087202 */ /* 0x000fe40000000f00 */
[----:B------:R-:W-:-:S04]  /*10f0*/  IADD3 R10, P0, PT, R16, UR12, RZ ;  /* 0x0000000c100a7c10 */ /* 0x000fc8000ff1e0ff */
[----:B------:R-:W-:Y:S01]  /*1100*/  IADD3.X R11, PT, PT, R11, UR13, R17, P0, !PT ;  /* 0x0000000d0b0b7c10 */ /* 0x000fe200087fe411 */
[----:B0-----:R0:W-:Y:S04]  /*1110*/  STG.E desc[UR10][R8.64], R15 ;  /* 0x0000000f08007986 */ /* 0x0011e8000c10190a */
        /* <DEDUP_REMOVED lines=12> */
[----:B0-----:R0:W3:Y:S04]  /*11e0*/  LDG.E R15, desc[UR10][R10.64+0x8] ;  /* 0x0000080a0a0f7981 */ /* 0x0010e8000c1e1900 */
[----:B------:R-:W4:Y:S04]  /*11f0*/  LDG.E R17, desc[UR10][R4.64+0x4] ;  /* 0x0000040a04117981 */ /* 0x000f28000c1e1900 */
[----:B------:R-:W5:Y:S01]  /*1200*/  LDG.E R19, desc[UR10][R4.64+0x8] ;  /* 0x0000080a04137981 */ /* 0x000f62000c1e1900 */
[----:B------:R-:W-:-:S02]  /*1210*/  IADD3 R14, P3, PT, R6, 0x10, RZ ;  /* 0x00000010060e7810 */ /* 0x000fc40007f7e0ff */
[----:B------:R-:W-:Y:S02]  /*1220*/  IADD3 R18, P2, PT, R4, 0x10, RZ ;  /* 0x0000001004127810 */ /* 0x000fe40007f5e0ff */
[----:B0-----:R-:W-:Y:S02]  /*1230*/  IADD3 R10, P1, PT, R10, 0x10, RZ ;  /* 0x000000100a0a7810 */ /* 0x001fe40007f3e0ff */
[----:B-1----:R-:W-:Y:S02]  /*1240*/  IADD3.X R21, PT, PT, RZ, R5, RZ, P2, !PT ;  /* 0x00000005ff157210 */ /* 0x002fe400017fe4ff */
[----:B------:R-:W-:Y:S01]  /*1250*/  IADD3.X R11, PT, PT, RZ, R11, RZ, P1, !PT ;  /* 0x0000000bff0b7210 */ /* 0x000fe20000ffe4ff */
[----:B------:R-:W-:Y:S01]  /*1260*/  UMOV UR4, 0x2 ;  /* 0x0000000200047882 */ /* 0x000fe20000000000 */
[----:B--2---:R-:W-:-:S04]  /*1270*/  FADD R0, R0, R13 ;  /* 0x0000000d00007221 */ /* 0x004fc80000000000 */
[----:B---3--:R-:W-:-:S04]  /*1280*/  FADD R0, R0, R15 ;  /* 0x0000000f00007221 */ /* 0x008fc80000000000 */
[----:B----4-:R-:W-:-:S04]  /*1290*/  FADD R0, R0, R17 ;  /* 0x0000001100007221 */ /* 0x010fc80000000000 */
[----:B-----5:R-:W-:-:S05]  /*12a0*/  FFMA R13, R19, -4, R0 ;  /* 0xc0800000130d7823 */ /* 0x020fca0000000000 */
[----:B------:R0:W-:Y:S01]  /*12b0*/  STG.E desc[UR10][R8.64+0x8], R13 ;  /* 0x0000080d08007986 */ /* 0x0001e2000c10190a */
[----:B------:R-:W-:Y:S02]  /*12c0*/  IADD3 R0, P0, PT, R12, 0x10, RZ ;  /* 0x000000100c007810 */ /* 0x000fe40007f1e0ff */
[----:B------:R-:W-:Y:S02]  /*12d0*/  IADD3.X R15, PT, PT, RZ, R7, RZ, P3, !PT ;  /* 0x00000007ff0f7210 */ /* 0x000fe40001ffe4ff */
[----:B------:R-:W-:-:S09]  /*12e0*/  IADD3.X R19, PT, PT, RZ, R9, RZ, P0, !PT ;  /* 0x00000009ff137210 */ /* 0x000fd200007fe4ff */
.L_x_3:
[----:B------:R-:W-:Y:S01]  /*12f0*/  MOV R12, R18 ;  /* 0x00000012000c7202 */ /* 0x000fe20000000f00 */
[----:B-1----:R-:W2:Y:S01]  /*1300*/  LDG.E R16, desc[UR10][R14.64+-0x4] ;  /* 0xfffffc0a0e107981 */ /* 0x002ea2000c1e1900 */
[----:B0-----:R-:W-:-:S03]  /*1310*/  MOV R13, R21 ;  /* 0x00000015000d7202 */ /* 0x001fc60000000f00 */
[----:B------:R-:W3:Y:S04]  /*1320*/  LDG.E R21, desc[UR10][R10.64+-0x4] ;  /* 0xfffffc0a0a157981 */ /* 0x000ee8000c1e1900 */
[----:B------:R-:W2:Y:S04]  /*1330*/  LDG.E R17, desc[UR10][R12.64] ;  /* 0x0000000a0c117981 */ /* 0x000ea8000c1e1900 */
[----:B------:R-:W4:Y:S04]  /*1340*/  LDG.E R23, desc[UR10][R12.64+-0x8] ;  /* 0xfffff80a0c177981 */ /* 0x000f28000c1e1900 */
[----:B------:R-:W5:Y:S01]  /*1350*/  LDG.E R25, desc[UR10][R12.64+-0x4] ;  /* 0xfffffc0a0c197981 */ /* 0x000f62000c1e1900 */
[----:B--2---:R-:W-:-:S04]  /*1360*/  FADD R16, R16, R17 ;  /* 0x0000001110107221 */ /* 0x004fc80000000000 */
[----:B---3--:R-:W-:-:S04]  /*1370*/  FADD R16, R16, R21 ;  /* 0x0000001510107221 */ /* 0x008fc80000000000 */
[----:B----4-:R-:W-:Y:S01]  /*1380*/  FADD R16, R16, R23 ;  /* 0x0000001710107221 */ /* 0x010fe20000000000 */
[----:B------:R-:W-:-:S03]  /*1390*/  MOV R17, R19 ;  /* 0x0000001300117202 */ /* 0x000fc60000000f00 */
[----:B-----5:R-:W-:Y:S01]  /*13a0*/  FFMA R25, R25, -4, R16 ;  /* 0xc080000019197823 */ /* 0x020fe20000000010 */
[----:B------:R-:W-:-:S05]  /*13b0*/  MOV R16, R0 ;  /* 0x0000000000107202 */ /* 0x000fca0000000f00 */
        /* <DEDUP_REMOVED lines=161> */
[----:B------:R-:W3:Y:S04]  /*1dd0*/  LDG.E R0, desc[UR10][R14.64+0x40] ;  /* 0x0000400a0e007981 */ /* 0x000ee8000c1e1900 */
[----:B------:R-:W3:Y:S04]  /*1de0*/  LDG.E R19, desc[UR10][R12.64+0x44] ;  /* 0x0000440a0c137981 */ /* 0x000ee8000c1e1900 */
[----:B------:R0:W4:Y:S04]  /*1df0*/  LDG.E R21, desc[UR10][R10.64+0x40] ;  /* 0x0000400a0a157981 */ /* 0x000128000c1e1900 */
[----:B------:R-:W5:Y:S04]  /*1e00*/  LDG.E R23, desc[UR10][R12.64+0x3c] ;  /* 0x00003c0a0c177981 */ /* 0x000f68000c1e1900 */
[----:B-1----:R-:W2:Y:S01]  /*1e10*/  LDG.E R27, desc[UR10][R12.64+0x40] ;  /* 0x0000400a0c1b7981 */ /* 0x002ea2000c1e1900 */
[----:B------:R-:W-:-:S04]  /*1e20*/  UIADD3 UR4, UPT, UPT, UR4, 0x12, URZ ;  /* 0x0000001204047890 */ /* 0x000fc8000fffe0ff */
[----:B------:R-:W-:Y:S01]  /*1e30*/  UISETP.NE.AND UP0, UPT, UR4, 0xfe, UPT ;  /* 0x000000fe0400788c */ /* 0x000fe2000bf05270 */
[----:B0-----:R-:W-:Y:S02]  /*1e40*/  IADD3 R10, P1, PT, R10, 0x48, RZ ;  /* 0x000000480a0a7810 */ /* 0x001fe40007f3e0ff */
[----:B------:R-:W-:Y:S02]  /*1e50*/  IADD3 R18, P2, PT, R12, 0x48, RZ ;  /* 0x000000480c127810 */ /* 0x000fe40007f5e0ff */
[----:B------:R-:W-:Y:S02]  /*1e60*/  IADD3 R14, P3, PT, R14, 0x48, RZ ;  /* 0x000000480e0e7810 */ /* 0x000fe40007f7e0ff */
[----:B------:R-:W-:Y:S02]  /*1e70*/  IADD3.X R11, PT, PT, RZ, R11, RZ, P1, !PT ;  /* 0x0000000bff0b7210 */ /* 0x000fe40000ffe4ff */
[----:B------:R-:W-:Y:S01]  /*1e80*/  IADD3.X R15, PT, PT, RZ, R15, RZ, P3, !PT ;  /* 0x0000000fff0f7210 */ /* 0x000fe20001ffe4ff */
[----:B---3--:R-:W-:-:S04]  /*1e90*/  FADD R0, R0, R19 ;  /* 0x0000001300007221 */ /* 0x008fc80000000000 */
[----:B----4-:R-:W-:-:S04]  /*1ea0*/  FADD R0, R0, R21 ;  /* 0x0000001500007221 */ /* 0x010fc80000000000 */
[----:B-----5:R-:W-:-:S04]  /*1eb0*/  FADD R0, R0, R23 ;  /* 0x0000001700007221 */ /* 0x020fc80000000000 */
[----:B--2---:R-:W-:-:S05]  /*1ec0*/  FFMA R27, R27, -4, R0 ;  /* 0xc08000001b1b7823 */ /* 0x004fca0000000000 */
[----:B------:R1:W-:Y:S01]  /*1ed0*/  STG.E desc[UR10][R16.64+0x40], R27 ;  /* 0x0000401b10007986 */ /* 0x0003e2000c10190a */
[----:B------:R-:W-:Y:S02]  /*1ee0*/  IADD3 R0, P0, PT, R16, 0x48, RZ ;  /* 0x0000004810007810 */ /* 0x000fe40007f1e0ff */
[----:B------:R-:W-:Y:S02]  /*1ef0*/  IADD3.X R21, PT, PT, RZ, R13, RZ, P2, !PT ;  /* 0x0000000dff157210 */ /* 0x000fe400017fe4ff */
[----:B------:R-:W-:Y:S01]  /*1f00*/  IADD3.X R19, PT, PT, RZ, R17, RZ, P0, !PT ;  /* 0x00000011ff137210 */ /* 0x000fe200007fe4ff */
[----:B------:R-:W-:Y:S08]  /*1f10*/  BRA.U UP0, `(.L_x_3) ;  /* 0xfffffff100f47547 */ /* 0x000ff0000b83ffff */
[----:B------:R-:W2:Y:S04]  /*1f20*/  LDG.E R6, desc[UR10][R6.64+0x3fc] ;  /* 0x0003fc0a06067981 */ /* 0x000ea8000c1e1900 */
[----:B------:R-:W2:Y:S04]  /*1f30*/  LDG.E R11, desc[UR10][R4.64] ;  /* 0x0000000a040b7981 */ /* 0x000ea8000c1e1900 */
        /* <DEDUP_REMOVED lines=12> */
.L_x_0:
[----:B------:R-:W0:Y:S01]  /*2000*/  LDC.64 R10, c[0x0][0x388] ;  /* 0x0000e200ff0a7b82 */ /* 0x000e220000000a00 */
[----:B------:R-:W1:Y:S01]  /*2010*/  LDCU.64 UR4, c[0x0][0x390] ;  /* 0x00007200ff0477ac */ /* 0x000e620008000a00 */
[----:B------:R-:W1:Y:S06]  /*2020*/  LDCU.64 UR6, c[0x0][0x398] ;  /* 0x00007300ff0677ac */ /* 0x000e6c0008000a00 */
[----:B------:R-:W2:Y:S08]  /*2030*/  LDC.64 R4, c[0x0][0x380] ;  /* 0x0000e000ff047b82 */ /* 0x000eb00000000a00 */
[----:B------:R-:W3:Y:S01]  /*2040*/  LDC.64 R8, c[0x0][0x380] ;  /* 0x0000e000ff087b82 */ /* 0x000ee20000000a00 */
[C---:B0-----:R-:W-:Y:S01]  /*2050*/  LEA R0, R11.reuse, -R11, 0x8 ;  /* 0x8000000b0b007211 */ /* 0x041fe200078e40ff */
[----:B------:R-:W-:-:S02]  /*2060*/  IMAD R11, R11, 0xfe, RZ ;  /* 0x000000fe0b0b7824 */ /* 0x000fc400078e02ff */
[----:B--2---:R-:W-:-:S04]  /*2070*/  IMAD.WIDE.U32 R6, R10, 0xff, R4 ;  /* 0x000000ff0a067825 */ /* 0x004fc800078e0004 */
[----:B------:R-:W-:Y:S01]  /*2080*/  IMAD.WIDE.U32 R4, R10, 0xfe, R4 ;  /* 0x000000fe0a047825 */ /* 0x000fe200078e0004 */
[----:B------:R-:W-:Y:S01]  /*2090*/  IADD3 R7, PT, PT, R7, R0, RZ ;  /* 0x0000000007077210 */ /* 0x000fe20007ffe0ff */
[----:B---3--:R-:W2:Y:S03]  /*20a0*/  LDG.E R13, desc[UR10][R8.64] ;  /* 0x0000000a080d7981 */ /* 0x008ea6000c1e1900 */
[----:B------:R-:W-:Y:S01]  /*20b0*/  IADD3 R5, PT, PT, R5, R11, RZ ;  /* 0x0000000b05057210 */ /* 0x000fe20007ffe0ff */
[----:B------:R-:W3:Y:S04]  /*20c0*/  LDG.E R3, desc[UR10][R6.64+0x4] ;  /* 0x0000040a06037981 */ /* 0x000ee8000c1e1900 */
[----:B------:R-:W3:Y:S04]  /*20d0*/  LDG.E R2, desc[UR10][R4.64] ;  /* 0x0000000a04027981 */ /* 0x000ee8000c1e1900 */
[----:B------:R-:W4:Y:S04]  /*20e0*/  LDG.E R17, desc[UR10][R6.64+0x3fc] ;  /* 0x0003fc0a06117981 */ /* 0x000f28000c1e1900 */
[----:B------:R-:W5:Y:S01]  /*20f0*/  LDG.E R19, desc[UR10][R6.64] ;  /* 0x0000000a06137981 */ /* 0x000f62000c1e1900 */
[----:B-1----:R-:W-:-:S02]  /*2100*/  UIMAD.WIDE.U32 UR4, UR6, 0xff, UR4 ;  /* 0x000000ff060478a5 */ /* 0x002fc4000f8e0004 */
[----:B------:R-:W-:-:S04]  /*2110*/  UIMAD UR6, UR7, 0xff, URZ ;  /* 0x000000ff070678a4 */ /* 0x000fc8000f8e02ff */
[----:B------:R-:W-:Y:S01]  /*2120*/  UIADD3 UR6, UPT, UPT, UR5, UR6, URZ ;  /* 0x0000000605067290 */ /* 0x000fe2000fffe0ff */
[----:B---3--:R-:W-:-:S04]  /*2130*/  FADD R2, R2, R3 ;  /* 0x0000000302027221 */ /* 0x008fc80000000000 */
[----:B--2---:R-:W-:Y:S02]  /*2140*/  FADD R2, R2, R13 ;  /* 0x0000000d02027221 */ /* 0x004fe40000000000 */
[----:B------:R-:W0:Y:S02]  /*2150*/  LDC.64 R12, c[0x0][0x380] ;  /* 0x0000e000ff0c7b82 */ /* 0x000e240000000a00 */
[----:B----4-:R-:W-:Y:S01]  /*2160*/  FADD R18, R2, R17 ;  /* 0x0000001102127221 */ /* 0x010fe20000000000 */
[----:B-----5:R-:W-:Y:S08]  /*2170*/  F2F.F64.F32 R14, R19 ;  /* 0x00000013000e7310 */ /* 0x020ff00000201800 */
[----:B------:R-:W1:Y:S02]  /*2180*/  F2F.F64.F32 R2, R18 ;  /* 0x0000001200027310 */ /* 0x000e640000201800 */
[----:B-1----:R-:W-:Y:S01]  /*2190*/  DFMA R16, R14, -4, R2 ;  /* 0xc01000000e10782b */ /* 0x002fe20000000002 */
[----:B0-----:R-:W-:-:S04]  /*21a0*/  IADD3 R14, P0, PT, R12, 0x4, RZ ;  /* 0x000000040c0e7810 */ /* 0x001fc80007f1e0ff */
[----:B------:R-:W-:-:S05]  /*21b0*/  IADD3.X R15, PT, PT, RZ, R13, RZ, P0, !PT ;  /* 0x0000000dff0f7210 */ /* 0x000fca00007fe4ff */
[----:B------:R-:W0:Y:S01]  /*21c0*/  F2F.F32.F64 R17, R16 ;  /* 0x0000001000117310 */ /* 0x000e220000301000 */
[----:B------:R-:W-:Y:S01]  /*21d0*/  IMAD.WIDE.U32 R14, R10, 0xfe, R14 ;  /* 0x000000fe0a0e7825 */ /* 0x000fe200078e000e */
[----:B------:R-:W-:Y:S02]  /*21e0*/  MOV R3, UR5 ;  /* 0x0000000500037c02 */ /* 0x000fe40008000f00 */
[----:B------:R-:W-:Y:S02]  /*21f0*/  MOV R2, UR4 ;  /* 0x0000000400027c02 */ /* 0x000fe40008000f00 */
[----:B------:R-:W-:Y:S02]  /*2200*/  MOV R3, UR6 ;  /* 0x0000000600037c02 */ /* 0x000fe40008000f00 */
[----:B------:R-:W-:-:S03]  /*2210*/  IADD3 R15, PT, PT, R11, R15, RZ ;  /* 0x0000000f0b0f7210 */ /* 0x000fc60007ffe0ff */
        /* <DEDUP_REMOVED lines=12> */
[----:B0-----:R-:W2:Y:S04]  /*22e0*/  LDG.E R17, desc[UR10][R6.64+0xc] ;  /* 0x00000c0a06117981 */ /* 0x001ea8000c1e1900 */
[----:B------:R-:W3:Y:S04]  /*22f0*/  LDG.E R19, desc[UR10][R8.64+0x8] ;  /* 0x0000080a08137981 */ /* 0x000ee8000c1e1900 */
[----:B------:R-:W4:Y:S04]  /*2300*/  LDG.E R21, desc[UR10][R6.64+0x4] ;  /* 0x0000040a06157981 */ /* 0x000f28000c1e1900 */
[----:B------:R-:W5:Y:S01]  /*2310*/  LDG.E R23, desc[UR10][R6.64+0x8] ;  /* 0x0000080a06177981 */ /* 0x000f62000c1e1900 */
[----:B------:R-:W-:Y:S01]  /*2320*/  UIADD3 UR4, UP0, UPT, UR4, 0x10, URZ ;  /* 0x0000001004047890 */ /* 0x000fe2000ff1e0ff */
[----:B------:R-:W-:-:S03]  /*2330*/  IADD3 R12, P0, PT, R12, 0x8, RZ ;  /* 0x000000080c0c7810 */ /* 0x000fc60007f1e0ff */
[----:B------:R-:W-:Y:S01]  /*2340*/  UIADD3.X UR5, UPT, UPT, URZ, UR6, URZ, UP0, !UPT ;  /* 0x00000006ff057290 */ /* 0x000fe200087fe4ff */
[----:B------:R-:W-:Y:S02]  /*2350*/  IADD3.X R13, PT, PT, RZ, R13, RZ, P0, !PT ;  /* 0x0000000dff0d7210 */ /* 0x000fe400007fe4ff */
[----:B------:R-:W-:Y:S01]  /*2360*/  MOV R20, UR4 ;  /* 0x0000000400147c02 */ /* 0x000fe20008000f00 */
[----:B------:R-:W-:Y:S01]  /*2370*/  UMOV UR4, 0x2 ;  /* 0x0000000200047882 */ /* 0x000fe20000000000 */
[----:B--2---:R-:W-:-:S04]  /*2380*/  FADD R16, R16, R17 ;  /* 0x0000001110107221 */ /* 0x004fc80000000000 */
[----:B---3--:R-:W-:-:S04]  /*2390*/  FADD R16, R16, R19 ;  /* 0x0000001310107221 */ /* 0x008fc80000000000 */
[----:B----4-:R-:W-:-:S04]  /*23a0*/  FADD R16, R16, R21 ;  /* 0x0000001510107221 */ /* 0x010fc80000000000 */
[----:B-----5:R-:W-:-:S05]  /*23b0*/  FFMA R23, R23, -4, R16 ;  /* 0xc080000017177823 */ /* 0x020fca0000000010 */
[----:B------:R1:W-:Y:S01]  /*23c0*/  STG.E desc[UR10][R2.64+0x8], R23 ;  /* 0x0000081702007986 */ /* 0x0003e2000c10190a */
[----:B------:R-:W-:-:S07]  /*23d0*/  MOV R21, UR5 ;  /* 0x0000000500157c02 */ /* 0x000fce0008000f00 */
.L_x_4:
[----:B------:R-:W-:Y:S01]  /*23e0*/  IADD3 R16, P0, PT, R12, 0x4, RZ ;  /* 0x000000040c107810 */ /* 0x000fe20007f1e0ff */
[----:B------:R-:W-:Y:S01]  /*23f0*/  IMAD.WIDE.U32 R14, R10, 0xff, R12 ;  /* 0x000000ff0a0e7825 */ /* 0x000fe200078e000c */
[----:B-1----:R-:W2:Y:S02]  /*2400*/  LDG.E R23, desc[UR10][R12.64+0x4] ;  /* 0x0000040a0c177981 */ /* 0x002ea4000c1e1900 */
[----:B------:R-:W-:Y:S02]  /*2410*/  IADD3.X R17, PT, PT, RZ, R13, RZ, P0, !PT ;  /* 0x0000000dff117210 */ /* 0x000fe400007fe4ff */
[----:B------:R-:W-:Y:S01]  /*2420*/  IADD3 R15, PT, PT, R0, R15, RZ ;  /* 0x0000000f000f7210 */ /* 0x000fe20007ffe0ff */
[----:B------:R-:W-:-:S04]  /*2430*/  IMAD.WIDE.U32 R16, R10, 0xfe, R16 ;  /* 0x000000fe0a107825 */ /* 0x000fc800078e0010 */
[----:B0-----:R-:W3:Y:S01]  /*2440*/  LDG.E R19, desc[UR10][R14.64+0x8] ;  /* 0x0000080a0e137981 */ /* 0x001ee2000c1e1900 */
[----:B------:R-:W-:-:S03]  /*2450*/  IADD3 R17, PT, PT, R11, R17, RZ ;  /* 0x000000110b117210 */ /* 0x000fc60007ffe0ff */
[----:B------:R-:W4:Y:S04]  /*2460*/  LDG.E R25, desc[UR10][R14.64] ;  /* 0x0000000a0e197981 */ /* 0x000f28000c1e1900 */
[----:B------:R-:W3:Y:S04]  /*2470*/  LDG.E R18, desc[UR10][R16.64] ;  /* 0x0000000a10127981 */ /* 0x000ee8000c1e1900 */
[----:B------:R-:W5:Y:S01]  /*2480*/  LDG.E R27, desc[UR10][R14.64+0x4] ;  /* 0x0000040a0e1b7981 */ /* 0x000f62000c1e1900 */
[----:B---3--:R-:W-:-:S04]  /*2490*/  FADD R18, R18, R19 ;  /* 0x0000001312127221 */ /* 0x008fc80000000000 */
[----:B--2---:R-:W-:-:S04]  /*24a0*/  FADD R18, R18, R23 ;  /* 0x0000001712127221 */ /* 0x004fc80000000000 */
        /* <DEDUP_REMOVED lines=127> */
[----:B------:R3:W4:Y:S04]  /*2ca0*/  LDG.E R23, desc[UR10][R12.64+0x38] ;  /* 0x0000380a0c177981 */ /* 0x000728000c1e1900 */
[----:B------:R-:W5:Y:S04]  /*2cb0*/  LDG.E R25, desc[UR10][R14.64+0x34] ;  /* 0x0000340a0e197981 */ /* 0x000f68000c1e1900 */
[----:B-1----:R-:W5:Y:S01]  /*2cc0*/  LDG.E R29, desc[UR10][R14.64+0x38] ;  /* 0x0000380a0e1d7981 */ /* 0x002f62000c1e1900 */
[----:B------:R-:W-:-:S04]  /*2cd0*/  UIADD3 UR4, UPT, UPT, UR4, 0xe, URZ ;  /* 0x0000000e04047890 */ /* 0x000fc8000fffe0ff */
[----:B------:R-:W-:Y:S01]  /*2ce0*/  UISETP.NE.AND UP0, UPT, UR4, 0xfe, UPT ;  /* 0x000000fe0400788c */ /* 0x000fe2000bf05270 */
[----:B---3--:R-:W-:-:S04]  /*2cf0*/  IADD3 R12, P0, PT, R12, 0x38, RZ ;  /* 0x000000380c0c7810 */ /* 0x008fc80007f1e0ff */
[----:B------:R-:W-:Y:S01]  /*2d00*/  IADD3.X R13, PT, PT, RZ, R13, RZ, P0, !PT ;  /* 0x0000000dff0d7210 */ /* 0x000fe200007fe4ff */
[----:B--2---:R-:W-:-:S04]  /*2d10*/  FADD R20, R20, R21 ;  /* 0x0000001514147221 */ /* 0x004fc80000000000 */
[----:B----4-:R-:W-:-:S04]  /*2d20*/  FADD R20, R20, R23 ;  /* 0x0000001714147221 */ /* 0x010fc80000000000 */
[----:B-----5:R-:W-:-:S04]  /*2d30*/  FADD R20, R20, R25 ;  /* 0x0000001914147221 */ /* 0x020fc80000000000 */
[----:B------:R-:W-:-:S05]  /*2d40*/  FFMA R29, R29, -4, R20 ;  /* 0xc08000001d1d7823 */ /* 0x000fca0000000014 */
[----:B------:R0:W-:Y:S01]  /*2d50*/  STG.E desc[UR10][R18.64+0x30], R29 ;  /* 0x0000301d12007986 */ /* 0x0001e2000c10190a */
[----:B------:R-:W-:-:S04]  /*2d60*/  IADD3 R20, P1, PT, R18, 0x38, RZ ;  /* 0x0000003812147810 */ /* 0x000fc80007f3e0ff */
        /* <DEDUP_REMOVED lines=11> */
[----:B------:R-:W1:Y:S02]  /*2e20*/  F2F.F64.F32 R10, R0 ;  /* 0x00000000000a7310 */ /* 0x000e640000201800 */
[----:B-1----:R-:W-:-:S10]  /*2e30*/  DFMA R10, R12, -4, R10 ;  /* 0xc01000000c0a782b */ /* 0x002fd4000000000a */
[----:B------:R-:W1:Y:S02]  /*2e40*/  F2F.F32.F64 R11, R10 ;  /* 0x0000000a000b7310 */ /* 0x000e640000301000 */
[----:B-1----:R-:W-:Y:S01]  /*2e50*/  STG.E desc[UR10][R2.64+0x3fc], R11 ;  /* 0x0003fc0b02007986 */ /* 0x002fe2000c10190a */
[----:B------:R-:W-:Y:S05]  /*2e60*/  EXIT ;  /* 0x000000000000794d */ /* 0x000fea0003800000 */
.L_x_5:
[----:B------:R-:W-:-:S00]  /*2e70*/  BRA `(.L_x_5) ;  /* 0xfffffffc00fc7947 */ /* 0x000fc0000383ffff */
[----:B------:R-:W-:-:S00]  /*2e80*/  NOP ;  /* 0x0000000000007918 */ /* 0x000fc00000000000 */
[----:B------:R-:W-:-:S00]  /*2e90*/  NOP ;  /* 0x0000000000007918 */ /* 0x000fc00000000000 */
[----:B------:R-:W-:-:S00]  /*2ea0*/  NOP ;  /* 0x0000000000007918 */ /* 0x000fc00000000000 */
[----:B------:R-:W-:-:S00]  /*2eb0*/  NOP ;  /* 0x0000000000007918 */ /* 0x000fc00000000000 */
[----:B------:R-:W-:-:S00]  /*2ec0*/  NOP ;  /* 0x0000000000007918 */ /* 0x000fc00000000000 */
[----:B------:R-:W-:-:S00]  /*2ed0*/  NOP ;  /* 0x0000000000007918 */ /* 0x000fc00000000000 */
[----:B------:R-:W-:-:S00]  /*2ee0*/  NOP ;  /* 0x0000000000007918 */ /* 0x000fc00000000000 */
[----:B------:R-:W-:-:S00]  /*2ef0*/  NOP ;  /* 0x0000000000007918 */ /* 0x000fc00000000000 */
.L_x_6:


//--------------------- .nv.shared.reserved.0     --------------------------
	.section	.nv.shared.reserved.0,"aw",@nobits
	.weak		__nv_reservedSMEM_offset_0_alias
	.size		__nv_reservedSMEM_offset_0_alias, 0, 64
	.other		__nv_reservedSMEM_offset_0_alias,@"STO_CUDA_RESERVED_SHARED STV_DEFAULT"
__nv_reservedSMEM_offset_0_alias:
	.zero		0
	.zero		64


//--------------------- .nv.constant0._Z13gpu_laplacianPfmS_m --------------------------
	.section	.nv.constant0._Z13gpu_laplacianPfmS_m,"a",@progbits
	.sectionflags	@""
	.align	4
.nv.constant0._Z13gpu_laplacianPfmS_m:
	.zero		928


//--------------------- SYMBOLS --------------------------

	.type		.nv.reservedSmem.offset0,@object
	.size		.nv.reservedSmem.offset0,0x4
